	.headerflags	@"EF_CUDA_TEXMODE_UNIFIED EF_CUDA_64BIT_ADDRESS EF_CUDA_ACCELERATORS EF_CUDA_SM90 EF_CUDA_VIRTUAL_SM(EF_CUDA_SM90)"
	.elftype	@"ET_EXEC"


//--------------------- .nv.info                  --------------------------
	.section	.nv.info,"",@"SHT_CUDA_INFO"
	.align	4


	//----- nvinfo : EIATTR_REGCOUNT
	.align		4
        /*0000*/ 	.byte	0x04, 0x2f
        /*0002*/ 	.short	(.L_1 - .L_0)
	.align		4
.L_0:
        /*0004*/ 	.word	index@(triton_poi_fused__to_copy_add_arange_mul_13)
        /*0008*/ 	.word	0x0000000a


	//----- nvinfo : EIATTR_MIN_STACK_SIZE
	.align		4
.L_1:
        /*000c*/ 	.byte	0x04, 0x12
        /*000e*/ 	.short	(.L_3 - .L_2)
	.align		4
.L_2:
        /*0010*/ 	.word	index@(triton_poi_fused__to_copy_add_arange_mul_13)
        /*0014*/ 	.word	0x00000000


	//----- nvinfo : EIATTR_FRAME_SIZE
	.align		4
.L_3:
        /*0018*/ 	.byte	0x04, 0x11
        /*001a*/ 	.short	(.L_5 - .L_4)
	.align		4
.L_4:
        /*001c*/ 	.word	index@(triton_poi_fused__to_copy_add_arange_mul_13)
        /*0020*/ 	.word	0x00000000


	//----- nvinfo : EIATTR_MIN_STACK_SIZE
	.align		4
.L_5:
        /*0024*/ 	.byte	0x04, 0x12
        /*0026*/ 	.short	(.L_7 - .L_6)
	.align		4
.L_6:
        /*0028*/ 	.word	index@(triton_poi_fused__to_copy_add_arange_mul_13)
        /*002c*/ 	.word	0x00000000
.L_7:


//--------------------- .nv.info.triton_poi_fused__to_copy_add_arange_mul_13 --------------------------
	.section	.nv.info.triton_poi_fused__to_copy_add_arange_mul_13,"",@"SHT_CUDA_INFO"
	.sectionflags	@""
	.align	4


	//----- nvinfo : EIATTR_CUDA_API_VERSION
	.align		4
        /*0000*/ 	.byte	0x04, 0x37
        /*0002*/ 	.short	(.L_9 - .L_8)
.L_8:
        /*0004*/ 	.word	0x0000007c


	//----- nvinfo : EIATTR_KPARAM_INFO
	.align		4
.L_9:
        /*0008*/ 	.byte	0x04, 0x17
        /*000a*/ 	.short	(.L_11 - .L_10)
.L_10:
        /*000c*/ 	.word	0x00000000
        /*0010*/ 	.short	0x0001
        /*0012*/ 	.short	0x0008
        /*0014*/ 	.byte	0x00, 0xf0, 0x11, 0x00


	//----- nvinfo : EIATTR_KPARAM_INFO
	.align		4
.L_11:
        /*0018*/ 	.byte	0x04, 0x17
        /*001a*/ 	.short	(.L_13 - .L_12)
.L_12:
        /*001c*/ 	.word	0x00000000
        /*0020*/ 	.short	0x0000
        /*0022*/ 	.short	0x0000
        /*0024*/ 	.byte	0x00, 0xf4, 0x21, 0x00


	//----- nvinfo : EIATTR_SPARSE_MMA_MASK
	.align		4
.L_13:
        /*0028*/ 	.byte	0x03, 0x50
        /*002a*/ 	.short	0x0000


	//----- nvinfo : EIATTR_MAXREG_COUNT
	.align		4
        /*002c*/ 	.byte	0x03, 0x1b
        /*002e*/ 	.short	0x00ff


	//----- nvinfo : EIATTR_EXIT_INSTR_OFFSETS
	.align		4
        /*0030*/ 	.byte	0x04, 0x1c
        /*0032*/ 	.short	(.L_15 - .L_14)


	//   ....[0]....
.L_14:
        /*0034*/ 	.word	0x00000120


	//   ....[1]....
        /*0038*/ 	.word	0x00000150


	//----- nvinfo : EIATTR_REQNTID
	.align		4
.L_15:
        /*003c*/ 	.byte	0x04, 0x10
        /*003e*/ 	.short	(.L_17 - .L_16)
.L_16:
        /*0040*/ 	.word	0x00000020
        /*0044*/ 	.word	0x00000001
        /*0048*/ 	.word	0x00000001


	//----- nvinfo : EIATTR_CBANK_PARAM_SIZE
	.align		4
.L_17:
        /*004c*/ 	.byte	0x03, 0x19
        /*004e*/ 	.short	0x000c


	//----- nvinfo : EIATTR_PARAM_CBANK
	.align		4
        /*0050*/ 	.byte	0x04, 0x0a
        /*0052*/ 	.short	(.L_19 - .L_18)
	.align		4
.L_18:
        /*0054*/ 	.word	index@(.nv.constant0.triton_poi_fused__to_copy_add_arange_mul_13)
        /*0058*/ 	.short	0x0210
        /*005a*/ 	.short	0x000c


	//----- nvinfo : EIATTR_SW_WAR
	.align		4
.L_19:
        /*005c*/ 	.byte	0x04, 0x36
        /*005e*/ 	.short	(.L_21 - .L_20)
.L_20:
        /*0060*/ 	.word	0x00000008
.L_21:


//--------------------- .nv.callgraph             --------------------------
	.section	.nv.callgraph,"",@"SHT_CUDA_CALLGRAPH"
	.align	4
	.sectionentsize	8
	.align		4
        /*0000*/ 	.word	0x00000000
	.align		4
        /*0004*/ 	.word	0xffffffff
	.align		4
        /*0008*/ 	.word	0x00000000
	.align		4
        /*000c*/ 	.word	0xfffffffe
	.align		4
        /*0010*/ 	.word	0x00000000
	.align		4
        /*0014*/ 	.word	0xfffffffd
	.align		4
        /*0018*/ 	.word	0x00000000
	.align		4
        /*001c*/ 	.word	0xfffffffc


//--------------------- .text.triton_poi_fused__to_copy_add_arange_mul_13 --------------------------
	.section	.text.triton_poi_fused__to_copy_add_arange_mul_13,"ax",@progbits
	.align	128
        .global         triton_poi_fused__to_copy_add_arange_mul_13
        .type           triton_poi_fused__to_copy_add_arange_mul_13,@function
        .size           triton_poi_fused__to_copy_add_arange_mul_13,(.L_x_1 - triton_poi_fused__to_copy_add_arange_mul_13)
        .other          triton_poi_fused__to_copy_add_arange_mul_13,@"STO_CUDA_ENTRY STV_DEFAULT"
triton_poi_fused__to_copy_add_arange_mul_13:
.text.triton_poi_fused__to_copy_add_arange_mul_13:
[----:B------:R-:W0:Y:S02]  /*0000*/  LDC R1, c[0x0][0x28] ;  /* 0x00000a00ff017b82 */ /* 0x000e240000000800 */
[----:B------:R-:W1:Y:S01]  /*0010*/  S2R R0, SR_TID.X ;  /* 0x0000000000007919 */ /* 0x000e620000002100 */
[----:B------:R-:W2:Y:S01]  /*0020*/  LDC.64 R2, c[0x0][0x210] ;  /* 0x00008400ff027b82 */ /* 0x000ea20000000a00 */
[----:B------:R-:W3:Y:S01]  /*0030*/  S2R R5, SR_CTAID.X ;  /* 0x0000000000057919 */ /* 0x000ee20000002500 */
[----:B-1----:R-:W-:-:S05]  /*0040*/  IMAD.SHL.U32 R0, R0, 0x2, RZ ;  /* 0x0000000200007824 */ /* 0x002fca00078e00ff */
[----:B------:R-:W-:-:S05]  /*0050*/  LOP3.LUT R0, R0, 0x3e, RZ, 0xc0, !PT ;  /* 0x0000003e00007812 */ /* 0x000fca00078ec0ff */
[----:B---3--:R-:W-:-:S04]  /*0060*/  IMAD R5, R5, 0x40, R0 ;  /* 0x0000004005057824 */ /* 0x008fc800078e0200 */
[C---:B------:R-:W-:Y:S01]  /*0070*/  VIADD R0, R5.reuse, 0x1 ;  /* 0x0000000105007836 */ /* 0x040fe20000000000 */
[----:B------:R-:W-:Y:S01]  /*0080*/  I2FP.F32.S32 R4, R5 ;  /* 0x0000000500047245 */ /* 0x000fe20000201400 */
[C---:B--2---:R-:W-:Y:S01]  /*0090*/  IMAD.WIDE R2, R5.reuse, 0x8, R2 ;  /* 0x0000000805027825 */ /* 0x044fe200078e0202 */
[----:B------:R-:W-:Y:S02]  /*00a0*/  ISETP.GE.AND P0, PT, R5, 0x40, PT ;  /* 0x000000400500780c */ /* 0x000fe40003f06270 */
[----:B------:R-:W-:Y:S01]  /*00b0*/  I2FP.F32.S32 R0, R0 ;  /* 0x0000000000007245 */ /* 0x000fe20000201400 */
[----:B------:R-:W-:-:S04]  /*00c0*/  FMUL R4, R4, 0.5 ;  /* 0x3f00000004047820 */ /* 0x000fc80000400000 */
[----:B------:R-:W-:Y:S02]  /*00d0*/  FMUL R0, R0, 0.5 ;  /* 0x3f00000000007820 */ /* 0x000fe40000400000 */
[----:B------:R-:W1:Y:S08]  /*00e0*/  F2I.TRUNC.NTZ R4, R4 ;  /* 0x0000000400047305 */ /* 0x000e70000020f100 */
[----:B------:R-:W2:Y:S01]  /*00f0*/  F2I.TRUNC.NTZ R6, R0 ;  /* 0x0000000000067305 */ /* 0x000ea2000020f100 */
[----:B-1----:R-:W-:-:S02]  /*0100*/  SHF.R.S32.HI R5, RZ, 0x1f, R4 ;  /* 0x0000001fff057819 */ /* 0x002fc40000011404 */
[----:B--2---:R-:W-:Y:S01]  /*0110*/  SHF.R.S32.HI R7, RZ, 0x1f, R6 ;  /* 0x0000001fff077819 */ /* 0x004fe20000011406 */
[----:B------:R-:W-:Y:S06]  /*0120*/  @P0 EXIT ;  /* 0x000000000000094d */ /* 0x000fec0003800000 */
[----:B------:R-:W-:Y:S02]  /*0130*/  ULDC.64 UR4, c[0x0][0x208] ;  /* 0x0000820000047ab9 */ /* 0x000fe40000000a00 */
[----:B------:R-:W-:Y:S01]  /*0140*/  STG.E.128 desc[UR4][R2.64], R4 ;  /* 0x0000000402007986 */ /* 0x000fe2000c101d04 */
[----:B------:R-:W-:Y:S05]  /*0150*/  EXIT ;  /* 0x000000000000794d */ /* 0x000fea0003800000 */
.L_x_0:
[----:B------:R-:W-:-:S00]  /*0160*/  BRA `(.L_x_0) ;  /* 0xfffffffc00fc7947 */ /* 0x000fc0000383ffff */
[----:B------:R-:W-:-:S00]  /*0170*/  NOP ;  /* 0x0000000000007918 */ /* 0x000fc00000000000 */
        /* <DEDUP_REMOVED lines=8> */
.L_x_1:


//--------------------- .nv.constant0.triton_poi_fused__to_copy_add_arange_mul_13 --------------------------
	.section	.nv.constant0.triton_poi_fused__to_copy_add_arange_mul_13,"a",@progbits
	.sectionflags	@""
	.align	4
.nv.constant0.triton_poi_fused__to_copy_add_arange_mul_13:
	.zero		540
